//
// Generated by NVIDIA NVVM Compiler
//
// Compiler Build ID: CL-36424714
// Cuda compilation tools, release 13.0, V13.0.88
// Based on NVVM 20.0.0
//

.version 9.0
.target sm_100
.address_size 64

	// .globl	_Z16benchmark_kernelPfmi
.global .align 4 .b8 __cudart_i2opi_f[24] = {65, 144, 67, 60, 153, 149, 98, 219, 192, 221, 52, 245, 209, 87, 39, 252, 41, 21, 68, 78, 110, 131, 249, 162};

.visible .entry _Z16benchmark_kernelPfmi(
	.param .u64 .ptr .align 1 _Z16benchmark_kernelPfmi_param_0,
	.param .u64 _Z16benchmark_kernelPfmi_param_1,
	.param .u32 _Z16benchmark_kernelPfmi_param_2
)
{
	.local .align 4 .b8 	__local_depot0[28];
	.reg .b64 	%SP;
	.reg .b64 	%SPL;
	.reg .pred 	%p<29>;
	.reg .b32 	%r<96>;
	.reg .b32 	%f<124>;
	.reg .b64 	%rd<48>;
	.reg .b64 	%fd<5>;

	mov.u64 	%SPL, __local_depot0;
	ld.param.u64 	%rd19, [_Z16benchmark_kernelPfmi_param_0];
	ld.param.u64 	%rd20, [_Z16benchmark_kernelPfmi_param_1];
	ld.param.u32 	%r31, [_Z16benchmark_kernelPfmi_param_2];
	add.u64 	%rd1, %SPL, 0;
	add.u64 	%rd2, %SPL, 0;
	mov.u32 	%r32, %ctaid.x;
	mov.u32 	%r33, %ntid.x;
	mov.u32 	%r34, %tid.x;
	mad.lo.s32 	%r35, %r32, %r33, %r34;
	cvt.u64.u32 	%rd43, %r35;
	mov.u32 	%r36, %nctaid.x;
	mul.lo.s32 	%r1, %r33, %r36;
	setp.le.u64 	%p1, %rd20, %rd43;
	setp.lt.s32 	%p2, %r31, 1;
	or.pred  	%p3, %p1, %p2;
	@%p3 bra 	$L__BB0_21;
	cvt.u64.u32 	%rd4, %r1;
	cvta.to.global.u64 	%rd5, %rd19;
$L__BB0_2:
	shl.b64 	%rd23, %rd43, 2;
	add.s64 	%rd7, %rd5, %rd23;
	ld.global.f32 	%f121, [%rd7];
	mov.b32 	%r87, 0;
$L__BB0_3:
	mul.f32 	%f13, %f121, 0f3F22F983;
	cvt.rni.s32.f32 	%r95, %f13;
	cvt.rn.f32.s32 	%f14, %r95;
	fma.rn.f32 	%f15, %f14, 0fBFC90FDA, %f121;
	fma.rn.f32 	%f16, %f14, 0fB3A22168, %f15;
	fma.rn.f32 	%f123, %f14, 0fA7C234C5, %f16;
	abs.f32 	%f4, %f121;
	setp.ltu.f32 	%p4, %f4, 0f47CE4780;
	mov.u32 	%r91, %r95;
	mov.f32 	%f122, %f123;
	@%p4 bra 	$L__BB0_11;
	setp.eq.f32 	%p5, %f4, 0f7F800000;
	@%p5 bra 	$L__BB0_10;
	mov.b32 	%r4, %f121;
	shl.b32 	%r39, %r4, 8;
	or.b32  	%r5, %r39, -2147483648;
	mov.b64 	%rd46, 0;
	mov.b32 	%r88, 0;
	mov.u64 	%rd44, __cudart_i2opi_f;
	mov.u64 	%rd45, %rd2;
$L__BB0_6:
	.pragma "nounroll";
	ld.global.nc.u32 	%r40, [%rd44];
	mad.wide.u32 	%rd26, %r40, %r5, %rd46;
	shr.u64 	%rd46, %rd26, 32;
	st.local.u32 	[%rd45], %rd26;
	add.s32 	%r88, %r88, 1;
	add.s64 	%rd45, %rd45, 4;
	add.s64 	%rd44, %rd44, 4;
	setp.ne.s32 	%p6, %r88, 6;
	@%p6 bra 	$L__BB0_6;
	shr.u32 	%r41, %r4, 23;
	st.local.u32 	[%rd2+24], %rd46;
	and.b32  	%r8, %r41, 31;
	and.b32  	%r42, %r41, 224;
	add.s32 	%r43, %r42, -128;
	shr.u32 	%r44, %r43, 5;
	mul.wide.u32 	%rd27, %r44, 4;
	sub.s64 	%rd14, %rd2, %rd27;
	ld.local.u32 	%r89, [%rd14+24];
	ld.local.u32 	%r90, [%rd14+20];
	setp.eq.s32 	%p7, %r8, 0;
	@%p7 bra 	$L__BB0_9;
	shf.l.wrap.b32 	%r89, %r90, %r89, %r8;
	ld.local.u32 	%r45, [%rd14+16];
	shf.l.wrap.b32 	%r90, %r45, %r90, %r8;
$L__BB0_9:
	shr.u32 	%r46, %r89, 30;
	shf.l.wrap.b32 	%r47, %r90, %r89, 2;
	shl.b32 	%r48, %r90, 2;
	shr.u32 	%r49, %r47, 31;
	add.s32 	%r50, %r49, %r46;
	neg.s32 	%r51, %r50;
	setp.lt.s32 	%p8, %r4, 0;
	selp.b32 	%r91, %r51, %r50, %p8;
	xor.b32  	%r52, %r47, %r4;
	shr.s32 	%r53, %r47, 31;
	xor.b32  	%r54, %r53, %r47;
	xor.b32  	%r55, %r53, %r48;
	cvt.u64.u32 	%rd28, %r54;
	shl.b64 	%rd29, %rd28, 32;
	cvt.u64.u32 	%rd30, %r55;
	or.b64  	%rd31, %rd29, %rd30;
	cvt.rn.f64.s64 	%fd1, %rd31;
	mul.f64 	%fd2, %fd1, 0d3BF921FB54442D19;
	cvt.rn.f32.f64 	%f17, %fd2;
	neg.f32 	%f18, %f17;
	setp.lt.s32 	%p9, %r52, 0;
	selp.f32 	%f122, %f18, %f17, %p9;
	bra.uni 	$L__BB0_11;
$L__BB0_10:
	mov.f32 	%f19, 0f00000000;
	mul.rn.f32 	%f122, %f121, %f19;
	mov.b32 	%r91, 0;
$L__BB0_11:
	setp.ltu.f32 	%p10, %f4, 0f47CE4780;
	mul.rn.f32 	%f20, %f122, %f122;
	and.b32  	%r57, %r91, 1;
	setp.eq.b32 	%p11, %r57, 1;
	selp.f32 	%f21, 0f3F800000, %f122, %p11;
	fma.rn.f32 	%f22, %f20, %f21, 0f00000000;
	fma.rn.f32 	%f23, %f20, 0f37CBAC00, 0fBAB607ED;
	selp.f32 	%f24, %f23, 0fB94D4153, %p11;
	selp.f32 	%f25, 0f3D2AAABB, 0f3C0885E4, %p11;
	fma.rn.f32 	%f26, %f24, %f20, %f25;
	selp.f32 	%f27, 0fBEFFFFFF, 0fBE2AAAA8, %p11;
	fma.rn.f32 	%f28, %f26, %f20, %f27;
	fma.rn.f32 	%f29, %f28, %f22, %f21;
	and.b32  	%r58, %r91, 2;
	setp.eq.s32 	%p12, %r58, 0;
	mov.f32 	%f30, 0f00000000;
	sub.f32 	%f31, %f30, %f29;
	selp.f32 	%f8, %f29, %f31, %p12;
	@%p10 bra 	$L__BB0_19;
	setp.eq.f32 	%p13, %f4, 0f7F800000;
	@%p13 bra 	$L__BB0_18;
	mov.b32 	%r17, %f121;
	shl.b32 	%r60, %r17, 8;
	or.b32  	%r18, %r60, -2147483648;
	mov.b64 	%rd47, 0;
	mov.b32 	%r92, 0;
$L__BB0_14:
	.pragma "nounroll";
	mul.wide.u32 	%rd33, %r92, 4;
	mov.u64 	%rd34, __cudart_i2opi_f;
	add.s64 	%rd35, %rd34, %rd33;
	ld.global.nc.u32 	%r61, [%rd35];
	mad.wide.u32 	%rd36, %r61, %r18, %rd47;
	shr.u64 	%rd47, %rd36, 32;
	add.s64 	%rd37, %rd1, %rd33;
	st.local.u32 	[%rd37], %rd36;
	add.s32 	%r92, %r92, 1;
	setp.ne.s32 	%p14, %r92, 6;
	@%p14 bra 	$L__BB0_14;
	shr.u32 	%r62, %r17, 23;
	st.local.u32 	[%rd1+24], %rd47;
	and.b32  	%r21, %r62, 31;
	and.b32  	%r63, %r62, 224;
	add.s32 	%r64, %r63, -128;
	shr.u32 	%r65, %r64, 5;
	mul.wide.u32 	%rd38, %r65, 4;
	sub.s64 	%rd17, %rd1, %rd38;
	ld.local.u32 	%r93, [%rd17+24];
	ld.local.u32 	%r94, [%rd17+20];
	setp.eq.s32 	%p15, %r21, 0;
	@%p15 bra 	$L__BB0_17;
	shf.l.wrap.b32 	%r93, %r94, %r93, %r21;
	ld.local.u32 	%r66, [%rd17+16];
	shf.l.wrap.b32 	%r94, %r66, %r94, %r21;
$L__BB0_17:
	shr.u32 	%r67, %r93, 30;
	shf.l.wrap.b32 	%r68, %r94, %r93, 2;
	shl.b32 	%r69, %r94, 2;
	shr.u32 	%r70, %r68, 31;
	add.s32 	%r71, %r70, %r67;
	neg.s32 	%r72, %r71;
	setp.lt.s32 	%p16, %r17, 0;
	selp.b32 	%r95, %r72, %r71, %p16;
	xor.b32  	%r73, %r68, %r17;
	shr.s32 	%r74, %r68, 31;
	xor.b32  	%r75, %r74, %r68;
	xor.b32  	%r76, %r74, %r69;
	cvt.u64.u32 	%rd39, %r75;
	shl.b64 	%rd40, %rd39, 32;
	cvt.u64.u32 	%rd41, %r76;
	or.b64  	%rd42, %rd40, %rd41;
	cvt.rn.f64.s64 	%fd3, %rd42;
	mul.f64 	%fd4, %fd3, 0d3BF921FB54442D19;
	cvt.rn.f32.f64 	%f32, %fd4;
	neg.f32 	%f33, %f32;
	setp.lt.s32 	%p17, %r73, 0;
	selp.f32 	%f123, %f33, %f32, %p17;
	bra.uni 	$L__BB0_19;
$L__BB0_18:
	mov.f32 	%f34, 0f00000000;
	mul.rn.f32 	%f123, %f121, %f34;
	mov.b32 	%r95, 0;
$L__BB0_19:
	add.s32 	%r78, %r95, 1;
	mul.rn.f32 	%f35, %f123, %f123;
	and.b32  	%r79, %r95, 1;
	setp.eq.b32 	%p18, %r79, 1;
	selp.f32 	%f36, %f123, 0f3F800000, %p18;
	fma.rn.f32 	%f37, %f35, %f36, 0f00000000;
	fma.rn.f32 	%f38, %f35, 0f37CBAC00, 0fBAB607ED;
	selp.f32 	%f39, 0fB94D4153, %f38, %p18;
	selp.f32 	%f40, 0f3C0885E4, 0f3D2AAABB, %p18;
	fma.rn.f32 	%f41, %f39, %f35, %f40;
	selp.f32 	%f42, 0fBE2AAAA8, 0fBEFFFFFF, %p18;
	fma.rn.f32 	%f43, %f41, %f35, %f42;
	fma.rn.f32 	%f44, %f43, %f37, %f36;
	and.b32  	%r80, %r78, 2;
	setp.eq.s32 	%p19, %r80, 0;
	mov.f32 	%f45, 0f00000000;
	sub.f32 	%f46, %f45, %f44;
	selp.f32 	%f47, %f44, %f46, %p19;
	sqrt.rn.f32 	%f48, %f4;
	fma.rn.f32 	%f49, %f8, %f47, %f48;
	fma.rn.f32 	%f50, %f49, 0f3F8CCCCD, 0fBDCCCCCD;
	neg.f32 	%f51, %f50;
	mul.f32 	%f52, %f50, %f51;
	fma.rn.f32 	%f53, %f52, 0f3BBB989D, 0f3F000000;
	cvt.sat.f32.f32 	%f54, %f53;
	mov.f32 	%f55, 0f4B400001;
	mov.f32 	%f56, 0f437C0000;
	fma.rm.f32 	%f57, %f54, %f56, %f55;
	add.f32 	%f58, %f57, 0fCB40007F;
	neg.f32 	%f59, %f58;
	fma.rn.f32 	%f60, %f52, 0f3FB8AA3B, %f59;
	fma.rn.f32 	%f61, %f52, 0f32A57060, %f60;
	mov.b32 	%r81, %f57;
	shl.b32 	%r82, %r81, 23;
	mov.b32 	%f62, %r82;
	ex2.approx.ftz.f32 	%f63, %f61;
	abs.f32 	%f64, %f50;
	add.f32 	%f65, %f64, 0f3F800000;
	setp.lt.f32 	%p20, %f65, 0f00800000;
	mul.f32 	%f66, %f65, 0f4B000000;
	selp.f32 	%f67, %f66, %f65, %p20;
	selp.f32 	%f68, 0fC1B80000, 0f00000000, %p20;
	mov.b32 	%r83, %f67;
	add.s32 	%r84, %r83, -1059760811;
	and.b32  	%r85, %r84, -8388608;
	sub.s32 	%r86, %r83, %r85;
	mov.b32 	%f69, %r86;
	cvt.rn.f32.s32 	%f70, %r85;
	fma.rn.f32 	%f71, %f70, 0f34000000, %f68;
	add.f32 	%f72, %f69, 0fBF800000;
	fma.rn.f32 	%f73, %f72, 0fBE055027, 0f3E1039F6;
	fma.rn.f32 	%f74, %f73, %f72, 0fBDF8CDCC;
	fma.rn.f32 	%f75, %f74, %f72, 0f3E0F2955;
	fma.rn.f32 	%f76, %f75, %f72, 0fBE2AD8B9;
	fma.rn.f32 	%f77, %f76, %f72, 0f3E4CED0B;
	fma.rn.f32 	%f78, %f77, %f72, 0fBE7FFF22;
	fma.rn.f32 	%f79, %f78, %f72, 0f3EAAAA78;
	fma.rn.f32 	%f80, %f79, %f72, 0fBF000000;
	mul.f32 	%f81, %f72, %f80;
	fma.rn.f32 	%f82, %f81, %f72, %f72;
	fma.rn.f32 	%f83, %f71, 0f3F317218, %f82;
	setp.gt.u32 	%p21, %r83, 2139095039;
	fma.rn.f32 	%f84, %f67, 0f7F800000, 0f7F800000;
	selp.f32 	%f85, %f84, %f83, %p21;
	setp.eq.f32 	%p22, %f67, 0f00000000;
	selp.f32 	%f86, 0fFF800000, %f85, %p22;
	fma.rn.f32 	%f87, %f63, %f62, %f86;
	fma.rn.f32 	%f88, %f87, 0f40000000, 0f3F800000;
	abs.f32 	%f89, %f88;
	mul.f32 	%f90, %f89, 0f4038AA3B;
	ex2.approx.ftz.f32 	%f91, %f90;
	add.f32 	%f92, %f91, 0f3F800000;
	rcp.approx.ftz.f32 	%f93, %f92;
	fma.rn.f32 	%f94, %f93, 0fC0000000, 0f3F800000;
	setp.ge.f32 	%p23, %f89, 0f41102CB4;
	selp.f32 	%f95, 0f3F800000, %f94, %p23;
	copysign.f32 	%f96, %f88, %f95;
	mul.f32 	%f97, %f88, %f88;
	fma.rn.f32 	%f98, %f97, 0f3C80F082, 0fBD563CAE;
	fma.rn.f32 	%f99, %f98, %f97, 0f3E085941;
	fma.rn.f32 	%f100, %f99, %f97, 0fBEAAA9ED;
	fma.rn.f32 	%f101, %f100, %f97, 0f00000000;
	fma.rn.f32 	%f102, %f101, %f88, %f88;
	setp.ge.f32 	%p24, %f89, 0f3F19999A;
	selp.f32 	%f103, %f96, %f102, %p24;
	setp.gt.f32 	%p25, %f89, 0f3F800000;
	rcp.approx.ftz.f32 	%f104, %f89;
	selp.f32 	%f105, %f104, %f89, %p25;
	mul.f32 	%f106, %f105, %f105;
	fma.rn.f32 	%f107, %f106, 0f3B2090AA, 0fBC6BE14F;
	fma.rn.f32 	%f108, %f107, %f106, 0f3D23397E;
	fma.rn.f32 	%f109, %f108, %f106, 0fBD948A7A;
	fma.rn.f32 	%f110, %f109, %f106, 0f3DD76B21;
	fma.rn.f32 	%f111, %f110, %f106, 0fBE111E88;
	fma.rn.f32 	%f112, %f111, %f106, 0f3E4CAF60;
	fma.rn.f32 	%f113, %f112, %f106, 0fBEAAAA27;
	mul.f32 	%f114, %f106, %f113;
	fma.rn.f32 	%f115, %f114, %f105, %f105;
	neg.f32 	%f116, %f115;
	fma.rn.f32 	%f117, 0f3F6EE581, 0f3FD774EB, %f116;
	selp.f32 	%f118, %f117, %f115, %p25;
	setp.num.f32 	%p26, %f89, %f89;
	copysign.f32 	%f119, %f88, %f118;
	selp.f32 	%f120, %f119, %f118, %p26;
	mul.f32 	%f121, %f103, %f120;
	add.s32 	%r87, %r87, 1;
	setp.ne.s32 	%p27, %r87, %r31;
	@%p27 bra 	$L__BB0_3;
	st.global.f32 	[%rd7], %f121;
	add.s64 	%rd43, %rd43, %rd4;
	setp.lt.u64 	%p28, %rd43, %rd20;
	@%p28 bra 	$L__BB0_2;
$L__BB0_21:
	ret;

}


// ===== COMPILED SASS (sm_100) =====

	.target	sm_100

	.elftype	@"ET_EXEC"


//--------------------- .note.nv.tkinfo           --------------------------
	.section	.note.nv.tkinfo,"",@"SHT_NOTE"
	.sectionflags	@"SHF_NOTE_NV_TKINFO"
	.tkinfo
        /*0018*/ 	.word	0x00000002
        /*0030*/ 	.string	""
        /*0030*/ 	.string	"ptxas"
        /*0030*/ 	.string	"Cuda compilation tools, release 13.0, V13.0.88"
        /*0030*/ 	.string	"Build cuda_13.0.r13.0/compiler.36424714_0"
        /*0030*/ 	.string	"-arch sm_100 -m 64 "



//--------------------- .note.nv.cuinfo           --------------------------
	.section	.note.nv.cuinfo,"",@"SHT_NOTE"
	.sectionflags	@"SHF_NOTE_NV_CUINFO"
        /*0018*/ 	.short	0x0002
        /*001a*/ 	.short	0x0064
        /*001c*/ 	.short	0x0082
	.zero		2


//--------------------- .nv.info                  --------------------------
	.section	.nv.info,"",@"SHT_CUDA_INFO"
	.align	4


	//----- nvinfo : EIATTR_REGCOUNT
	.align		4
        /*0000*/ 	.byte	0x04, 0x2f
        /*0002*/ 	.short	(.L_2 - .L_1)
	.align		4
.L_1:
        /*0004*/ 	.word	index@(_Z16benchmark_kernelPfmi)
        /*0008*/ 	.word	0x0000001a


	//----- nvinfo : EIATTR_FRAME_SIZE
	.align		4
.L_2:
        /*000c*/ 	.byte	0x04, 0x11
        /*000e*/ 	.short	(.L_4 - .L_3)
	.align		4
.L_3:
        /*0010*/ 	.word	index@($__internal_0_$__cuda_sm20_sqrt_rn_f32_slowpath)
        /*0014*/ 	.word	0x00000020


	//----- nvinfo : EIATTR_FRAME_SIZE
	.align		4
.L_4:
        /*0018*/ 	.byte	0x04, 0x11
        /*001a*/ 	.short	(.L_6 - .L_5)
	.align		4
.L_5:
        /*001c*/ 	.word	index@(_Z16benchmark_kernelPfmi)
        /*0020*/ 	.word	0x00000020


	//----- nvinfo : EIATTR_MIN_STACK_SIZE
	.align		4
.L_6:
        /*0024*/ 	.byte	0x04, 0x12
        /*0026*/ 	.short	(.L_8 - .L_7)
	.align		4
.L_7:
        /*0028*/ 	.word	index@(_Z16benchmark_kernelPfmi)
        /*002c*/ 	.word	0x00000020
.L_8:


//--------------------- .nv.compat                --------------------------
	.section	.nv.compat,"",@"SHT_CUDA_COMPAT_INFO"
	.align	4
        /*0000*/ 	.byte	0x02, 0x09, 0x00, 0x00, 0x02, 0x02, 0x01, 0x00, 0x02, 0x05, 0x05, 0x00, 0x03, 0x07, 0x01, 0x01
        /*0010*/ 	.byte	0x02, 0x03, 0x00, 0x00, 0x02, 0x06, 0x01, 0x00, 0x04, 0x0b, 0x08, 0x00, 0x01, 0x00, 0x00, 0x00
        /*0020*/ 	.byte	0x00, 0x00, 0x00, 0x00


//--------------------- .nv.info._Z16benchmark_kernelPfmi --------------------------
	.section	.nv.info._Z16benchmark_kernelPfmi,"",@"SHT_CUDA_INFO"
	.sectionflags	@""
	.align	4


	//----- nvinfo : EIATTR_CUDA_API_VERSION
	.align		4
        /*0000*/ 	.byte	0x04, 0x37
        /*0002*/ 	.short	(.L_10 - .L_9)
.L_9:
        /*0004*/ 	.word	0x00000082


	//----- nvinfo : EIATTR_KPARAM_INFO
	.align		4
.L_10:
        /*0008*/ 	.byte	0x04, 0x17
        /*000a*/ 	.short	(.L_12 - .L_11)
.L_11:
        /*000c*/ 	.word	0x00000000
        /*0010*/ 	.short	0x0002
        /*0012*/ 	.short	0x0010
        /*0014*/ 	.byte	0x00, 0xf0, 0x11, 0x00


	//----- nvinfo : EIATTR_KPARAM_INFO
	.align		4
.L_12:
        /*0018*/ 	.byte	0x04, 0x17
        /*001a*/ 	.short	(.L_14 - .L_13)
.L_13:
        /*001c*/ 	.word	0x00000000
        /*0020*/ 	.short	0x0001
        /*0022*/ 	.short	0x0008
        /*0024*/ 	.byte	0x00, 0xf0, 0x21, 0x00


	//----- nvinfo : EIATTR_KPARAM_INFO
	.align		4
.L_14:
        /*0028*/ 	.byte	0x04, 0x17
        /*002a*/ 	.short	(.L_16 - .L_15)
.L_15:
        /*002c*/ 	.word	0x00000000
        /*0030*/ 	.short	0x0000
        /*0032*/ 	.short	0x0000
        /*0034*/ 	.byte	0x00, 0xf5, 0x21, 0x00


	//----- nvinfo : EIATTR_SPARSE_MMA_MASK
	.align		4
.L_16:
        /*0038*/ 	.byte	0x03, 0x50
        /*003a*/ 	.short	0x0000


	//----- nvinfo : EIATTR_MAXREG_COUNT
	.align		4
        /*003c*/ 	.byte	0x03, 0x1b
        /*003e*/ 	.short	0x00ff


	//----- nvinfo : EIATTR_MERCURY_ISA_VERSION
	.align		4
        /*0040*/ 	.byte	0x03, 0x5f
        /*0042*/ 	.short	0x0101


	//----- nvinfo : EIATTR_VRC_CTA_INIT_COUNT
	.align		4
        /*0044*/ 	.byte	0x02, 0x4a
	.zero		1
	.zero		1


	//----- nvinfo : EIATTR_EXIT_INSTR_OFFSETS
	.align		4
        /*0048*/ 	.byte	0x04, 0x1c
        /*004a*/ 	.short	(.L_18 - .L_17)


	//   ....[0]....
.L_17:
        /*004c*/ 	.word	0x000000d0


	//   ....[1]....
        /*0050*/ 	.word	0x00001170


	//----- nvinfo : EIATTR_CRS_STACK_SIZE
	.align		4
.L_18:
        /*0054*/ 	.byte	0x04, 0x1e
        /*0056*/ 	.short	(.L_20 - .L_19)
.L_19:
        /*0058*/ 	.word	0x00000000


	//----- nvinfo : EIATTR_CBANK_PARAM_SIZE
	.align		4
.L_20:
        /*005c*/ 	.byte	0x03, 0x19
        /*005e*/ 	.short	0x0014


	//----- nvinfo : EIATTR_PARAM_CBANK
	.align		4
        /*0060*/ 	.byte	0x04, 0x0a
        /*0062*/ 	.short	(.L_22 - .L_21)
	.align		4
.L_21:
        /*0064*/ 	.word	index@(.nv.constant0._Z16benchmark_kernelPfmi)
        /*0068*/ 	.short	0x0380
        /*006a*/ 	.short	0x0014


	//----- nvinfo : EIATTR_SW_WAR
	.align		4
.L_22:
        /*006c*/ 	.byte	0x04, 0x36
        /*006e*/ 	.short	(.L_24 - .L_23)
.L_23:
        /*0070*/ 	.word	0x00000008
.L_24:


//--------------------- .nv.callgraph             --------------------------
	.section	.nv.callgraph,"",@"SHT_CUDA_CALLGRAPH"
	.align	4
	.sectionentsize	8
	.align		4
        /*0000*/ 	.word	0x00000000
	.align		4
        /*0004*/ 	.word	0xffffffff
	.align		4
        /*0008*/ 	.word	0x00000000
	.align		4
        /*000c*/ 	.word	0xfffffffe
	.align		4
        /*0010*/ 	.word	0x00000000
	.align		4
        /*0014*/ 	.word	0xfffffffd
	.align		4
        /*0018*/ 	.word	0x00000000
	.align		4
        /*001c*/ 	.word	0xfffffffc


//--------------------- .nv.constant4             --------------------------
	.section	.nv.constant4,"a",@progbits
	.align	8
	.align		8
.nv.constant4:
        /*0000*/ 	.dword	__cudart_i2opi_f


//--------------------- .text._Z16benchmark_kernelPfmi --------------------------
	.section	.text._Z16benchmark_kernelPfmi,"ax",@progbits
	.align	128
        .global         _Z16benchmark_kernelPfmi
        .type           _Z16benchmark_kernelPfmi,@function
        .size           _Z16benchmark_kernelPfmi,(.L_x_15 - _Z16benchmark_kernelPfmi)
        .other          _Z16benchmark_kernelPfmi,@"STO_CUDA_ENTRY STV_DEFAULT"
_Z16benchmark_kernelPfmi:
.text._Z16benchmark_kernelPfmi:
[----:B------:R-:W0:Y:S01]  /*0000*/  LDC R1, c[0x0][0x37c] ;  /* 0x0000df00ff017b82 */ /* 0x000e220000000800 */
[----:B------:R-:W1:Y:S07]  /*0010*/  S2R R11, SR_TID.X ;  /* 0x00000000000b7919 */ /* 0x000e6e0000002100 */
[----:B------:R-:W1:Y:S01]  /*0020*/  S2UR UR4, SR_CTAID.X ;  /* 0x00000000000479c3 */ /* 0x000e620000002500 */
[----:B------:R-:W2:Y:S01]  /*0030*/  LDCU.64 UR6, c[0x0][0x388] ;  /* 0x00007100ff0677ac */ /* 0x000ea20008000a00 */
[----:B0-----:R-:W-:-:S06]  /*0040*/  VIADD R1, R1, 0xffffffe0 ;  /* 0xffffffe001017836 */ /* 0x001fcc0000000000 */
[----:B------:R-:W1:Y:S01]  /*0050*/  LDC R12, c[0x0][0x360] ;  /* 0x0000d800ff0c7b82 */ /* 0x000e620000000800 */
[----:B------:R-:W0:Y:S07]  /*0060*/  LDCU UR5, c[0x0][0x370] ;  /* 0x00006e00ff0577ac */ /* 0x000e2e0008000800 */
[----:B------:R-:W3:Y:S01]  /*0070*/  LDC R0, c[0x0][0x390] ;  /* 0x0000e400ff007b82 */ /* 0x000ee20000000800 */
[C---:B-1----:R-:W-:Y:S02]  /*0080*/  IMAD R11, R12.reuse, UR4, R11 ;  /* 0x000000040c0b7c24 */ /* 0x042fe4000f8e020b */
[----:B0-----:R-:W-:-:S03]  /*0090*/  IMAD R12, R12, UR5, RZ ;  /* 0x000000050c0c7c24 */ /* 0x001fc6000f8e02ff */
[----:B--2---:R-:W-:Y:S02]  /*00a0*/  ISETP.GE.U32.AND P1, PT, R11, UR6, PT ;  /* 0x000000060b007c0c */ /* 0x004fe4000bf26070 */
[----:B---3--:R-:W-:-:S04]  /*00b0*/  ISETP.GE.AND P0, PT, R0, 0x1, PT ;  /* 0x000000010000780c */ /* 0x008fc80003f06270 */
[----:B------:R-:W-:-:S13]  /*00c0*/  ISETP.GE.U32.OR.EX P0, PT, RZ, UR7, !P0, P1 ;  /* 0x00000007ff007c0c */ /* 0x000fda000c706510 */
[----:B------:R-:W-:Y:S05]  /*00d0*/  @P0 EXIT ;  /* 0x000000000000094d */ /* 0x000fea0003800000 */
[----:B------:R-:W-:Y:S01]  /*00e0*/  IMAD.MOV.U32 R10, RZ, RZ, RZ ;  /* 0x000000ffff0a7224 */ /* 0x000fe200078e00ff */
[----:B------:R-:W0:Y:S06]  /*00f0*/  LDCU.64 UR6, c[0x0][0x358] ;  /* 0x00006b00ff0677ac */ /* 0x000e2c0008000a00 */
.L_x_12:
[----:B-1----:R-:W1:Y:S02]  /*0100*/  LDCU.128 UR8, c[0x0][0x380] ;  /* 0x00007000ff0877ac */ /* 0x002e640008000c00 */
[----:B-1----:R-:W-:-:S04]  /*0110*/  LEA R6, P0, R11, UR8, 0x2 ;  /* 0x000000080b067c11 */ /* 0x002fc8000f8010ff */
[----:B------:R-:W-:-:S05]  /*0120*/  LEA.HI.X R7, R11, UR9, R10, 0x2, P0 ;  /* 0x000000090b077c11 */ /* 0x000fca00080f140a */
[----:B0-----:R0:W5:Y:S01]  /*0130*/  LDG.E R13, desc[UR6][R6.64] ;  /* 0x00000006060d7981 */ /* 0x001162000c1e1900 */
[----:B------:R-:W-:Y:S01]  /*0140*/  IADD3 R11, P1, PT, R12, R11, RZ ;  /* 0x0000000b0c0b7210 */ /* 0x000fe20007f3e0ff */
[----:B------:R-:W-:-:S03]  /*0150*/  IMAD.MOV.U32 R9, RZ, RZ, RZ ;  /* 0x000000ffff097224 */ /* 0x000fc600078e00ff */
[----:B------:R-:W-:Y:S02]  /*0160*/  ISETP.GE.U32.AND P0, PT, R11, UR10, PT ;  /* 0x0000000a0b007c0c */ /* 0x000fe4000bf06070 */
[----:B------:R-:W-:-:S04]  /*0170*/  IADD3.X R10, PT, PT, RZ, R10, RZ, P1, !PT ;  /* 0x0000000aff0a7210 */ /* 0x000fc80000ffe4ff */
[----:B0-----:R-:W-:-:S13]  /*0180*/  ISETP.GE.U32.AND.EX P0, PT, R10, UR11, PT, P0 ;  /* 0x0000000b0a007c0c */ /* 0x001fda000bf06100 */
.L_x_11:
[C---:B-----5:R-:W-:Y:S01]  /*0190*/  FMUL R0, R13.reuse, 0.63661974668502807617 ;  /* 0x3f22f9830d007820 */ /* 0x060fe20000400000 */
[C---:B------:R-:W-:Y:S01]  /*01a0*/  FSETP.GE.AND P1, PT, |R13|.reuse, 105615, PT ;  /* 0x47ce47800d00780b */ /* 0x040fe20003f26200 */
[----:B------:R-:W-:Y:S01]  /*01b0*/  BSSY.RECONVERGENT B0, `(.L_x_0) ;  /* 0x0000042000007945 */ /* 0x000fe20003800200 */
[----:B------:R-:W-:-:S03]  /*01c0*/  FADD R14, |R13|, -RZ ;  /* 0x800000ff0d0e7221 */ /* 0x000fc60000000200 */
[----:B------:R-:W0:Y:S02]  /*01d0*/  F2I.NTZ R0, R0 ;  /* 0x0000000000007305 */ /* 0x000e240000203100 */
[-C--:B0-----:R-:W-:Y:S02]  /*01e0*/  I2FP.F32.S32 R2, R0.reuse ;  /* 0x0000000000027245 */ /* 0x081fe40000201400 */
[----:B------:R-:W-:-:S03]  /*01f0*/  MOV R19, R0 ;  /* 0x0000000000137202 */ /* 0x000fc60000000f00 */
[----:B------:R-:W-:-:S04]  /*0200*/  FFMA R3, R2, -1.5707962512969970703, R13 ;  /* 0xbfc90fda02037823 */ /* 0x000fc8000000000d */
[----:B------:R-:W-:-:S04]  /*0210*/  FFMA R3, R2, -7.5497894158615963534e-08, R3 ;  /* 0xb3a2216802037823 */ /* 0x000fc80000000003 */
[----:B------:R-:W-:-:S04]  /*0220*/  FFMA R5, R2, -5.3903029534742383927e-15, R3 ;  /* 0xa7c234c502057823 */ /* 0x000fc80000000003 */
[----:B------:R-:W-:Y:S01]  /*0230*/  IMAD.MOV.U32 R2, RZ, RZ, R5 ;  /* 0x000000ffff027224 */ /* 0x000fe200078e0005 */
[----:B------:R-:W-:Y:S06]  /*0240*/  @!P1 BRA `(.L_x_1) ;  /* 0x0000000000e09947 */ /* 0x000fec0003800000 */
[----:B------:R-:W-:-:S13]  /*0250*/  FSETP.NEU.AND P1, PT, |R13|, +INF , PT ;  /* 0x7f8000000d00780b */ /* 0x000fda0003f2d200 */
[----:B------:R-:W-:Y:S05]  /*0260*/  @!P1 BRA `(.L_x_2) ;  /* 0x0000000000d09947 */ /* 0x000fea0003800000 */
[----:B------:R-:W-:Y:S01]  /*0270*/  SHF.L.U32 R2, R13, 0x8, RZ ;  /* 0x000000080d027819 */ /* 0x000fe200000006ff */
[----:B------:R-:W-:Y:S01]  /*0280*/  IMAD.MOV.U32 R8, RZ, RZ, RZ ;  /* 0x000000ffff087224 */ /* 0x000fe200078e00ff */
[----:B------:R-:W-:Y:S01]  /*0290*/  MOV R0, R1 ;  /* 0x0000000100007202 */ /* 0x000fe20000000f00 */
[----:B------:R-:W0:Y:S01]  /*02a0*/  LDCU.64 UR8, c[0x4][URZ] ;  /* 0x01000000ff0877ac */ /* 0x000e220008000a00 */
[----:B------:R-:W-:Y:S01]  /*02b0*/  LOP3.LUT R21, R2, 0x80000000, RZ, 0xfc, !PT ;  /* 0x8000000002157812 */ /* 0x000fe200078efcff */
[----:B------:R-:W-:Y:S01]  /*02c0*/  UMOV UR5, URZ ;  /* 0x000000ff00057c82 */ /* 0x000fe20008000000 */
[----:B------:R-:W-:-:S05]  /*02d0*/  UMOV UR4, URZ ;  /* 0x000000ff00047c82 */ /* 0x000fca0008000000 */
.L_x_3:
[----:B0-----:R-:W-:Y:S01]  /*02e0*/  IMAD.U32 R16, RZ, RZ, UR8 ;  /* 0x00000008ff107e24 */ /* 0x001fe2000f8e00ff */
[----:B------:R-:W-:-:S05]  /*02f0*/  MOV R17, UR9 ;  /* 0x0000000900117c02 */ /* 0x000fca0008000f00 */
[----:B------:R-:W2:Y:S01]  /*0300*/  LDG.E.CONSTANT R2, desc[UR6][R16.64] ;  /* 0x0000000610027981 */ /* 0x000ea2000c1e9900 */
[----:B------:R-:W-:Y:S02]  /*0310*/  UIADD3 UR8, UP0, UPT, UR8, 0x4, URZ ;  /* 0x0000000408087890 */ /* 0x000fe4000ff1e0ff */
[----:B------:R-:W-:Y:S02]  /*0320*/  UIADD3 UR4, UPT, UPT, UR4, 0x1, URZ ;  /* 0x0000000104047890 */ /* 0x000fe4000fffe0ff */
[----:B------:R-:W-:Y:S02]  /*0330*/  UIADD3.X UR9, UPT, UPT, URZ, UR9, URZ, UP0, !UPT ;  /* 0x00000009ff097290 */ /* 0x000fe400087fe4ff */
[----:B------:R-:W-:Y:S01]  /*0340*/  UISETP.NE.AND UP0, UPT, UR4, 0x6, UPT ;  /* 0x000000060400788c */ /* 0x000fe2000bf05270 */
[----:B--2---:R-:W-:-:S03]  /*0350*/  IMAD.WIDE.U32 R2, R2, R21, RZ ;  /* 0x0000001502027225 */ /* 0x004fc600078e00ff */
[----:B------:R-:W-:-:S04]  /*0360*/  IADD3 R15, P1, PT, R2, R8, RZ ;  /* 0x00000008020f7210 */ /* 0x000fc80007f3e0ff */
[----:B------:R-:W-:Y:S01]  /*0370*/  IADD3.X R8, PT, PT, R3, UR5, RZ, P1, !PT ;  /* 0x0000000503087c10 */ /* 0x000fe20008ffe4ff */
[----:B------:R0:W-:Y:S02]  /*0380*/  STL [R0], R15 ;  /* 0x0000000f00007387 */ /* 0x0001e40000100800 */
[----:B0-----:R-:W-:Y:S01]  /*0390*/  VIADD R0, R0, 0x4 ;  /* 0x0000000400007836 */ /* 0x001fe20000000000 */
[----:B------:R-:W-:Y:S06]  /*03a0*/  BRA.U UP0, `(.L_x_3) ;  /* 0xfffffffd00cc7547 */ /* 0x000fec000b83ffff */
[----:B------:R-:W-:Y:S01]  /*03b0*/  SHF.R.U32.HI R4, RZ, 0x17, R13 ;  /* 0x00000017ff047819 */ /* 0x000fe2000001160d */
[----:B------:R0:W-:Y:S03]  /*03c0*/  STL [R1+0x18], R8 ;  /* 0x0000180801007387 */ /* 0x0001e60000100800 */
[C---:B------:R-:W-:Y:S02]  /*03d0*/  LOP3.LUT R0, R4.reuse, 0xe0, RZ, 0xc0, !PT ;  /* 0x000000e004007812 */ /* 0x040fe400078ec0ff */
[----:B------:R-:W-:Y:S02]  /*03e0*/  LOP3.LUT P1, RZ, R4, 0x1f, RZ, 0xc0, !PT ;  /* 0x0000001f04ff7812 */ /* 0x000fe4000782c0ff */
[----:B------:R-:W-:-:S04]  /*03f0*/  IADD3 R0, PT, PT, R0, -0x80, RZ ;  /* 0xffffff8000007810 */ /* 0x000fc80007ffe0ff */
[----:B------:R-:W-:-:S05]  /*0400*/  SHF.R.U32.HI R0, RZ, 0x5, R0 ;  /* 0x00000005ff007819 */ /* 0x000fca0000011600 */
[----:B------:R-:W-:-:S05]  /*0410*/  IMAD R15, R0, -0x4, R1 ;  /* 0xfffffffc000f7824 */ /* 0x000fca00078e0201 */
[----:B------:R-:W2:Y:S04]  /*0420*/  LDL R0, [R15+0x18] ;  /* 0x000018000f007983 */ /* 0x000ea80000100800 */
[----:B------:R-:W2:Y:S04]  /*0430*/  LDL R3, [R15+0x14] ;  /* 0x000014000f037983 */ /* 0x000ea80000100800 */
[----:B------:R-:W3:Y:S01]  /*0440*/  @P1 LDL R2, [R15+0x10] ;  /* 0x000010000f021983 */ /* 0x000ee20000100800 */
[----:B------:R-:W-:Y:S01]  /*0450*/  LOP3.LUT R4, R4, 0x1f, RZ, 0xc0, !PT ;  /* 0x0000001f04047812 */ /* 0x000fe200078ec0ff */
[----:B------:R-:W-:Y:S01]  /*0460*/  UMOV UR4, 0x54442d19 ;  /* 0x54442d1900047882 */ /* 0x000fe20000000000 */
[----:B------:R-:W-:-:S02]  /*0470*/  UMOV UR5, 0x3bf921fb ;  /* 0x3bf921fb00057882 */ /* 0x000fc40000000000 */
[-C--:B--2---:R-:W-:Y:S02]  /*0480*/  @P1 SHF.L.W.U32.HI R0, R3, R4.reuse, R0 ;  /* 0x0000000403001219 */ /* 0x084fe40000010e00 */
[----:B---3--:R-:W-:Y:S02]  /*0490*/  @P1 SHF.L.W.U32.HI R3, R2, R4, R3 ;  /* 0x0000000402031219 */ /* 0x008fe40000010e03 */
[----:B------:R-:W-:Y:S02]  /*04a0*/  ISETP.GE.AND P1, PT, R13, RZ, PT ;  /* 0x000000ff0d00720c */ /* 0x000fe40003f26270 */
[C---:B------:R-:W-:Y:S01]  /*04b0*/  SHF.L.W.U32.HI R2, R3.reuse, 0x2, R0 ;  /* 0x0000000203027819 */ /* 0x040fe20000010e00 */
[----:B------:R-:W-:-:S03]  /*04c0*/  IMAD.SHL.U32 R3, R3, 0x4, RZ ;  /* 0x0000000403037824 */ /* 0x000fc600078e00ff */
[----:B------:R-:W-:-:S04]  /*04d0*/  SHF.R.S32.HI R4, RZ, 0x1f, R2 ;  /* 0x0000001fff047819 */ /* 0x000fc80000011402 */
[C---:B------:R-:W-:Y:S02]  /*04e0*/  LOP3.LUT R16, R4.reuse, R3, RZ, 0x3c, !PT ;  /* 0x0000000304107212 */ /* 0x040fe400078e3cff */
[----:B------:R-:W-:Y:S02]  /*04f0*/  LOP3.LUT R17, R4, R2, RZ, 0x3c, !PT ;  /* 0x0000000204117212 */ /* 0x000fe400078e3cff */
[----:B------:R-:W-:Y:S02]  /*0500*/  SHF.R.U32.HI R3, RZ, 0x1e, R0 ;  /* 0x0000001eff037819 */ /* 0x000fe40000011600 */
[C---:B------:R-:W-:Y:S02]  /*0510*/  LOP3.LUT R4, R2.reuse, R13, RZ, 0x3c, !PT ;  /* 0x0000000d02047212 */ /* 0x040fe400078e3cff */
[----:B------:R-:W1:Y:S01]  /*0520*/  I2F.F64.S64 R16, R16 ;  /* 0x0000001000107312 */ /* 0x000e620000301c00 */
[----:B------:R-:W-:Y:S02]  /*0530*/  LEA.HI R0, R2, R3, RZ, 0x1 ;  /* 0x0000000302007211 */ /* 0x000fe400078f08ff */
[----:B------:R-:W-:-:S02]  /*0540*/  ISETP.GE.AND P2, PT, R4, RZ, PT ;  /* 0x000000ff0400720c */ /* 0x000fc40003f46270 */
[----:B------:R-:W-:-:S05]  /*0550*/  IADD3 R2, PT, PT, -R0, RZ, RZ ;  /* 0x000000ff00027210 */ /* 0x000fca0007ffe1ff */
[----:B------:R-:W-:Y:S01]  /*0560*/  @!P1 IMAD.MOV.U32 R0, RZ, RZ, R2 ;  /* 0x000000ffff009224 */ /* 0x000fe200078e0002 */
[----:B-1----:R-:W-:-:S10]  /*0570*/  DMUL R20, R16, UR4 ;  /* 0x0000000410147c28 */ /* 0x002fd40008000000 */
[----:B------:R-:W1:Y:S02]  /*0580*/  F2F.F32.F64 R20, R20 ;  /* 0x0000001400147310 */ /* 0x000e640000301000 */
[----:B-1----:R-:W-:Y:S01]  /*0590*/  FSEL R2, -R20, R20, !P2 ;  /* 0x0000001414027208 */ /* 0x002fe20005000100 */
[----:B0-----:R-:W-:Y:S06]  /*05a0*/  BRA `(.L_x_1) ;  /* 0x0000000000087947 */ /* 0x001fec0003800000 */
.L_x_2:
[----:B------:R-:W-:Y:S01]  /*05b0*/  FMUL R2, RZ, R13 ;  /* 0x0000000dff027220 */ /* 0x000fe20000400000 */
[----:B------:R-:W-:-:S07]  /*05c0*/  MOV R0, RZ ;  /* 0x000000ff00007202 */ /* 0x000fce0000000f00 */
.L_x_1:
[----:B------:R-:W-:Y:S05]  /*05d0*/  BSYNC.RECONVERGENT B0 ;  /* 0x0000000000007941 */ /* 0x000fea0003800200 */
.L_x_0:
[----:B------:R-:W-:Y:S02]  /*05e0*/  HFMA2 R17, -RZ, RZ, 1.291015625, -0.052581787109375 ;  /* 0x3d2aaabbff117431 */ /* 0x000fe400000001ff */
[----:B------:R-:W-:Y:S02]  /*05f0*/  IMAD.MOV.U32 R16, RZ, RZ, 0x37cbac00 ;  /* 0x37cbac00ff107424 */ /* 0x000fe400078e00ff */
[----:B------:R-:W-:Y:S01]  /*0600*/  FMUL R3, R2, R2 ;  /* 0x0000000202037220 */ /* 0x000fe20000400000 */
[C---:B------:R-:W-:Y:S01]  /*0610*/  LOP3.LUT R8, R0.reuse, 0x1, RZ, 0xc0, !PT ;  /* 0x0000000100087812 */ /* 0x040fe200078ec0ff */
[----:B------:R-:W-:Y:S01]  /*0620*/  IMAD.MOV.U32 R18, RZ, RZ, 0x3effffff ;  /* 0x3effffffff127424 */ /* 0x000fe200078e00ff */
[----:B------:R-:W-:Y:S01]  /*0630*/  LOP3.LUT P2, RZ, R0, 0x2, RZ, 0xc0, !PT ;  /* 0x0000000200ff7812 */ /* 0x000fe2000784c0ff */
[----:B------:R-:W-:Y:S01]  /*0640*/  FFMA R4, R3, R16, -0.0013887860113754868507 ;  /* 0xbab607ed03047423 */ /* 0x000fe20000000010 */
[----:B------:R-:W-:Y:S01]  /*0650*/  ISETP.NE.U32.AND P1, PT, R8, 0x1, PT ;  /* 0x000000010800780c */ /* 0x000fe20003f25070 */
[----:B------:R-:W-:Y:S03]  /*0660*/  BSSY.RECONVERGENT B0, `(.L_x_4) ;  /* 0x0000040000007945 */ /* 0x000fe60003800200 */
[----:B------:R-:W-:-:S02]  /*0670*/  FSEL R4, R4, -0.00019574658654164522886, !P1 ;  /* 0xb94d415304047808 */ /* 0x000fc40004800000 */
[----:B------:R-:W-:Y:S02]  /*0680*/  FSEL R8, R17, 0.0083327032625675201416, !P1 ;  /* 0x3c0885e411087808 */ /* 0x000fe40004800000 */
[----:B------:R-:W-:Y:S02]  /*0690*/  FSEL R0, R2, 1, P1 ;  /* 0x3f80000002007808 */ /* 0x000fe40000800000 */
[----:B------:R-:W-:Y:S01]  /*06a0*/  FSEL R21, -R18, -0.16666662693023681641, !P1 ;  /* 0xbe2aaaa812157808 */ /* 0x000fe20004800100 */
[----:B------:R-:W-:Y:S01]  /*06b0*/  FFMA R4, R3, R4, R8 ;  /* 0x0000000403047223 */ /* 0x000fe20000000008 */
[----:B------:R-:W-:Y:S01]  /*06c0*/  FSETP.GE.AND P1, PT, |R13|, 105615, PT ;  /* 0x47ce47800d00780b */ /* 0x000fe20003f26200 */
[C---:B------:R-:W-:Y:S02]  /*06d0*/  FFMA R15, R3.reuse, R0, RZ ;  /* 0x00000000030f7223 */ /* 0x040fe400000000ff */
[----:B------:R-:W-:-:S04]  /*06e0*/  FFMA R4, R3, R4, R21 ;  /* 0x0000000403047223 */ /* 0x000fc80000000015 */
[----:B------:R-:W-:-:S04]  /*06f0*/  FFMA R15, R15, R4, R0 ;  /* 0x000000040f0f7223 */ /* 0x000fc80000000000 */
[----:B------:R-:W-:Y:S02]  /*0700*/  @P2 FADD R15, RZ, -R15 ;  /* 0x8000000fff0f2221 */ /* 0x000fe40000000000 */
[----:B------:R-:W-:Y:S05]  /*0710*/  @!P1 BRA `(.L_x_5) ;  /* 0x0000000000d09947 */ /* 0x000fea0003800000 */
[----:B------:R-:W-:-:S13]  /*0720*/  FSETP.NEU.AND P1, PT, |R13|, +INF , PT ;  /* 0x7f8000000d00780b */ /* 0x000fda0003f2d200 */
[----:B------:R-:W-:Y:S05]  /*0730*/  @!P1 BRA `(.L_x_6) ;  /* 0x0000000000c09947 */ /* 0x000fea0003800000 */
[----:B------:R-:W0:Y:S01]  /*0740*/  LDC.64 R2, c[0x4][RZ] ;  /* 0x01000000ff027b82 */ /* 0x000e220000000a00 */
[----:B------:R-:W-:Y:S01]  /*0750*/  SHF.L.U32 R4, R13, 0x8, RZ ;  /* 0x000000080d047819 */ /* 0x000fe200000006ff */
[----:B------:R-:W-:Y:S01]  /*0760*/  IMAD.MOV.U32 R0, RZ, RZ, RZ ;  /* 0x000000ffff007224 */ /* 0x000fe200078e00ff */
[----:B------:R-:W-:Y:S01]  /*0770*/  MOV R8, RZ ;  /* 0x000000ff00087202 */ /* 0x000fe20000000f00 */
[----:B------:R-:W-:Y:S01]  /*0780*/  UMOV UR4, URZ ;  /* 0x000000ff00047c82 */ /* 0x000fe20008000000 */
[----:B------:R-:W-:-:S07]  /*0790*/  LOP3.LUT R23, R4, 0x80000000, RZ, 0xfc, !PT ;  /* 0x8000000004177812 */ /* 0x000fce00078efcff */
.L_x_7:
[----:B0-----:R-:W-:-:S05]  /*07a0*/  IMAD.WIDE.U32 R20, R8, 0x4, R2 ;  /* 0x0000000408147825 */ /* 0x001fca00078e0002 */
[----:B-1----:R-:W2:Y:S01]  /*07b0*/  LDG.E.CONSTANT R4, desc[UR6][R20.64] ;  /* 0x0000000614047981 */ /* 0x002ea2000c1e9900 */
[C---:B------:R-:W-:Y:S01]  /*07c0*/  IMAD R19, R8.reuse, 0x4, R1 ;  /* 0x0000000408137824 */ /* 0x040fe200078e0201 */
[----:B------:R-:W-:-:S04]  /*07d0*/  IADD3 R8, PT, PT, R8, 0x1, RZ ;  /* 0x0000000108087810 */ /* 0x000fc80007ffe0ff */
[----:B------:R-:W-:Y:S01]  /*07e0*/  ISETP.NE.AND P1, PT, R8, 0x6, PT ;  /* 0x000000060800780c */ /* 0x000fe20003f25270 */
[----:B--2---:R-:W-:-:S03]  /*07f0*/  IMAD.WIDE.U32 R4, R4, R23, RZ ;  /* 0x0000001704047225 */ /* 0x004fc600078e00ff */
[----:B------:R-:W-:-:S04]  /*0800*/  IADD3 R4, P2, PT, R4, R0, RZ ;  /* 0x0000000004047210 */ /* 0x000fc80007f5e0ff */
[----:B------:R-:W-:Y:S01]  /*0810*/  IADD3.X R0, PT, PT, R5, UR4, RZ, P2, !PT ;  /* 0x0000000405007c10 */ /* 0x000fe200097fe4ff */
[----:B------:R1:W-:Y:S04]  /*0820*/  STL [R19], R4 ;  /* 0x0000000413007387 */ /* 0x0003e80000100800 */
[----:B------:R-:W-:Y:S05]  /*0830*/  @P1 BRA `(.L_x_7) ;  /* 0xfffffffc00d81947 */ /* 0x000fea000383ffff */
[----:B------:R-:W-:Y:S01]  /*0840*/  SHF.R.U32.HI R5, RZ, 0x17, R13 ;  /* 0x00000017ff057819 */ /* 0x000fe2000001160d */
[----:B------:R0:W-:Y:S03]  /*0850*/  STL [R1+0x18], R0 ;  /* 0x0000180001007387 */ /* 0x0001e60000100800 */
[C---:B------:R-:W-:Y:S02]  /*0860*/  LOP3.LUT R2, R5.reuse, 0xe0, RZ, 0xc0, !PT ;  /* 0x000000e005027812 */ /* 0x040fe400078ec0ff */
[----:B------:R-:W-:-:S03]  /*0870*/  LOP3.LUT P1, RZ, R5, 0x1f, RZ, 0xc0, !PT ;  /* 0x0000001f05ff7812 */ /* 0x000fc6000782c0ff */
[----:B------:R-:W-:-:S05]  /*0880*/  VIADD R2, R2, 0xffffff80 ;  /* 0xffffff8002027836 */ /* 0x000fca0000000000 */
[----:B------:R-:W-:-:S05]  /*0890*/  SHF.R.U32.HI R2, RZ, 0x5, R2 ;  /* 0x00000005ff027819 */ /* 0x000fca0000011602 */
[----:B-1----:R-:W-:-:S05]  /*08a0*/  IMAD R19, R2, -0x4, R1 ;  /* 0xfffffffc02137824 */ /* 0x002fca00078e0201 */
[----:B------:R-:W2:Y:S04]  /*08b0*/  LDL R4, [R19+0x18] ;  /* 0x0000180013047983 */ /* 0x000ea80000100800 */
[----:B------:R-:W2:Y:S04]  /*08c0*/  LDL R3, [R19+0x14] ;  /* 0x0000140013037983 */ /* 0x000ea80000100800 */
[----:B------:R-:W3:Y:S01]  /*08d0*/  @P1 LDL R2, [R19+0x10] ;  /* 0x0000100013021983 */ /* 0x000ee20000100800 */
[----:B------:R-:W-:Y:S01]  /*08e0*/  LOP3.LUT R5, R5, 0x1f, RZ, 0xc0, !PT ;  /* 0x0000001f05057812 */ /* 0x000fe200078ec0ff */
[----:B------:R-:W-:Y:S01]  /*08f0*/  UMOV UR4, 0x54442d19 ;  /* 0x54442d1900047882 */ /* 0x000fe20000000000 */
[----:B------:R-:W-:Y:S01]  /*0900*/  UMOV UR5, 0x3bf921fb ;  /* 0x3bf921fb00057882 */ /* 0x000fe20000000000 */
[----:B------:R-:W-:-:S02]  /*0910*/  ISETP.GE.AND P2, PT, R13, RZ, PT ;  /* 0x000000ff0d00720c */ /* 0x000fc40003f46270 */
[-C--:B--2---:R-:W-:Y:S02]  /*0920*/  @P1 SHF.L.W.U32.HI R4, R3, R5.reuse, R4 ;  /* 0x0000000503041219 */ /* 0x084fe40000010e04 */
[----:B---3--:R-:W-:-:S04]  /*0930*/  @P1 SHF.L.W.U32.HI R3, R2, R5, R3 ;  /* 0x0000000502031219 */ /* 0x008fc80000010e03 */
[C-C-:B------:R-:W-:Y:S02]  /*0940*/  SHF.L.W.U32.HI R5, R3.reuse, 0x2, R4.reuse ;  /* 0x0000000203057819 */ /* 0x140fe40000010e04 */
[----:B------:R-:W-:Y:S02]  /*0950*/  SHF.L.U32 R3, R3, 0x2, RZ ;  /* 0x0000000203037819 */ /* 0x000fe400000006ff */
[----:B------:R-:W-:Y:S02]  /*0960*/  SHF.R.S32.HI R8, RZ, 0x1f, R5 ;  /* 0x0000001fff087819 */ /* 0x000fe40000011405 */
[----:B------:R-:W-:Y:S02]  /*0970*/  SHF.R.U32.HI R4, RZ, 0x1e, R4 ;  /* 0x0000001eff047819 */ /* 0x000fe40000011604 */
[C---:B------:R-:W-:Y:S02]  /*0980*/  LOP3.LUT R2, R8.reuse, R3, RZ, 0x3c, !PT ;  /* 0x0000000308027212 */ /* 0x040fe400078e3cff */
[----:B------:R-:W-:-:S02]  /*0990*/  LOP3.LUT R3, R8, R5, RZ, 0x3c, !PT ;  /* 0x0000000508037212 */ /* 0x000fc400078e3cff */
[C---:B0-----:R-:W-:Y:S02]  /*09a0*/  LOP3.LUT R0, R5.reuse, R13, RZ, 0x3c, !PT ;  /* 0x0000000d05007212 */ /* 0x041fe400078e3cff */
[----:B------:R-:W-:Y:S02]  /*09b0*/  LEA.HI R19, R5, R4, RZ, 0x1 ;  /* 0x0000000405137211 */ /* 0x000fe400078f08ff */
[----:B------:R-:W0:Y:S01]  /*09c0*/  I2F.F64.S64 R2, R2 ;  /* 0x0000000200027312 */ /* 0x000e220000301c00 */
[----:B------:R-:W-:Y:S02]  /*09d0*/  ISETP.GE.AND P1, PT, R0, RZ, PT ;  /* 0x000000ff0000720c */ /* 0x000fe40003f26270 */
[----:B------:R-:W-:-:S05]  /*09e0*/  IMAD.MOV R0, RZ, RZ, -R19 ;  /* 0x000000ffff007224 */ /* 0x000fca00078e0a13 */
[----:B------:R-:W-:Y:S01]  /*09f0*/  @!P2 MOV R19, R0 ;  /* 0x000000000013a202 */ /* 0x000fe20000000f00 */
[----:B0-----:R-:W-:-:S10]  /*0a00*/  DMUL R20, R2, UR4 ;  /* 0x0000000402147c28 */ /* 0x001fd40008000000 */
[----:B------:R-:W0:Y:S02]  /*0a10*/  F2F.F32.F64 R20, R20 ;  /* 0x0000001400147310 */ /* 0x000e240000301000 */
[----:B0-----:R-:W-:Y:S01]  /*0a20*/  FSEL R5, -R20, R20, !P1 ;  /* 0x0000001414057208 */ /* 0x001fe20004800100 */
[----:B------:R-:W-:Y:S06]  /*0a30*/  BRA `(.L_x_5) ;  /* 0x0000000000087947 */ /* 0x000fec0003800000 */
.L_x_6:
[----:B------:R-:W-:Y:S01]  /*0a40*/  FMUL R5, RZ, R13 ;  /* 0x0000000dff057220 */ /* 0x000fe20000400000 */
[----:B------:R-:W-:-:S07]  /*0a50*/  IMAD.MOV.U32 R19, RZ, RZ, RZ ;  /* 0x000000ffff137224 */ /* 0x000fce00078e00ff */
.L_x_5:
[----:B------:R-:W-:Y:S05]  /*0a60*/  BSYNC.RECONVERGENT B0 ;  /* 0x0000000000007941 */ /* 0x000fea0003800200 */
.L_x_4:
[----:B------:R-:W-:Y:S01]  /*0a70*/  FMUL R3, R5, R5 ;  /* 0x0000000505037220 */ /* 0x000fe20000400000 */
[C---:B------:R-:W-:Y:S01]  /*0a80*/  LOP3.LUT R0, R19.reuse, 0x1, RZ, 0xc0, !PT ;  /* 0x0000000113007812 */ /* 0x040fe200078ec0ff */
[----:B------:R-:W-:Y:S01]  /*0a90*/  VIADD R14, R14, 0xf3000000 ;  /* 0xf30000000e0e7836 */ /* 0x000fe20000000000 */
[----:B------:R-:W-:Y:S01]  /*0aa0*/  IADD3 R19, PT, PT, R19, 0x1, RZ ;  /* 0x0000000113137810 */ /* 0x000fe20007ffe0ff */
[----:B------:R-:W-:Y:S01]  /*0ab0*/  FFMA R16, R3, R16, -0.0013887860113754868507 ;  /* 0xbab607ed03107423 */ /* 0x000fe20000000010 */
[----:B------:R-:W-:Y:S01]  /*0ac0*/  ISETP.NE.U32.AND P1, PT, R0, 0x1, PT ;  /* 0x000000010000780c */ /* 0x000fe20003f25070 */
[----:B------:R0:W1:Y:S01]  /*0ad0*/  MUFU.RSQ R4, |R13| ;  /* 0x4000000d00047308 */ /* 0x0000620000001400 */
[----:B------:R-:W-:Y:S01]  /*0ae0*/  LOP3.LUT P2, RZ, R19, 0x2, RZ, 0xc0, !PT ;  /* 0x0000000213ff7812 */ /* 0x000fe2000784c0ff */
[----:B------:R-:W-:Y:S01]  /*0af0*/  BSSY.RECONVERGENT B0, `(.L_x_8) ;  /* 0x0000015000007945 */ /* 0x000fe20003800200 */
[----:B------:R-:W-:Y:S02]  /*0b00*/  FSEL R0, R17, 0.0083327032625675201416, P1 ;  /* 0x3c0885e411007808 */ /* 0x000fe40000800000 */
[----:B------:R-:W-:-:S02]  /*0b10*/  FSEL R16, R16, -0.00019574658654164522886, P1 ;  /* 0xb94d415310107808 */ /* 0x000fc40000800000 */
[----:B------:R-:W-:-:S03]  /*0b20*/  FSEL R18, -R18, -0.16666662693023681641, P1 ;  /* 0xbe2aaaa812127808 */ /* 0x000fc60000800100 */
[----:B------:R-:W-:Y:S01]  /*0b30*/  FFMA R16, R3, R16, R0 ;  /* 0x0000001003107223 */ /* 0x000fe20000000000 */
[----:B------:R-:W-:Y:S02]  /*0b40*/  FSEL R0, R5, 1, !P1 ;  /* 0x3f80000005007808 */ /* 0x000fe40004800000 */
[----:B------:R-:W-:Y:S01]  /*0b50*/  ISETP.GT.U32.AND P1, PT, R14, 0x727fffff, PT ;  /* 0x727fffff0e00780c */ /* 0x000fe20003f24070 */
[C---:B------:R-:W-:Y:S02]  /*0b60*/  FFMA R16, R3.reuse, R16, R18 ;  /* 0x0000001003107223 */ /* 0x040fe40000000012 */
[----:B------:R-:W-:-:S04]  /*0b70*/  FFMA R3, R3, R0, RZ ;  /* 0x0000000003037223 */ /* 0x000fc800000000ff */
[----:B------:R-:W-:-:S04]  /*0b80*/  FFMA R0, R3, R16, R0 ;  /* 0x0000001003007223 */ /* 0x000fc80000000000 */
[----:B------:R-:W-:Y:S02]  /*0b90*/  @P2 FADD R0, RZ, -R0 ;  /* 0x80000000ff002221 */ /* 0x000fe40000000000 */
[----:B01----:R-:W-:Y:S05]  /*0ba0*/  @!P1 BRA `(.L_x_9) ;  /* 0x0000000000149947 */ /* 0x003fea0003800000 */
[----:B------:R-:W-:Y:S01]  /*0bb0*/  FADD R13, |R13|, -RZ ;  /* 0x800000ff0d0d7221 */ /* 0x000fe20000000200 */
[----:B------:R-:W-:-:S07]  /*0bc0*/  MOV R14, 0xbe0 ;  /* 0x00000be0000e7802 */ /* 0x000fce0000000f00 */
[----:B------:R-:W-:Y:S05]  /*0bd0*/  CALL.REL.NOINC `($__internal_0_$__cuda_sm20_sqrt_rn_f32_slowpath) ;  /* 0x0000000400687944 */ /* 0x000fea0003c00000 */
[----:B------:R-:W-:Y:S01]  /*0be0*/  MOV R2, R4 ;  /* 0x0000000400027202 */ /* 0x000fe20000000f00 */
[----:B------:R-:W-:Y:S06]  /*0bf0*/  BRA `(.L_x_10) ;  /* 0x0000000000107947 */ /* 0x000fec0003800000 */
.L_x_9:
[C---:B------:R-:W-:Y:S01]  /*0c00*/  FMUL.FTZ R2, R4.reuse, |R13| ;  /* 0x4000000d04027220 */ /* 0x040fe20000410000 */
[----:B------:R-:W-:-:S03]  /*0c10*/  FMUL.FTZ R3, R4, 0.5 ;  /* 0x3f00000004037820 */ /* 0x000fc60000410000 */
[----:B------:R-:W-:-:S04]  /*0c20*/  FFMA R13, -R2, R2, |R13| ;  /* 0x00000002020d7223 */ /* 0x000fc8000000050d */
[----:B------:R-:W-:-:S07]  /*0c30*/  FFMA R2, R13, R3, R2 ;  /* 0x000000030d027223 */ /* 0x000fce0000000002 */
.L_x_10:
[----:B------:R-:W-:Y:S05]  /*0c40*/  BSYNC.RECONVERGENT B0 ;  /* 0x0000000000007941 */ /* 0x000fea0003800200 */
.L_x_8:
[----:B------:R-:W-:Y:S02]  /*0c50*/  IMAD.MOV.U32 R3, RZ, RZ, 0x3f8ccccd ;  /* 0x3f8ccccdff037424 */ /* 0x000fe400078e00ff */
[----:B------:R-:W-:Y:S01]  /*0c60*/  FFMA R2, R15, R0, R2 ;  /* 0x000000000f027223 */ /* 0x000fe20000000002 */
[----:B------:R-:W-:Y:S02]  /*0c70*/  HFMA2 R4, -RZ, RZ, 1.5048828125, 33.21875 ;  /* 0x3e055027ff047431 */ /* 0x000fe400000001ff */
[----:B------:R-:W-:Y:S01]  /*0c80*/  IMAD.MOV.U32 R8, RZ, RZ, 0x3bbb989d ;  /* 0x3bbb989dff087424 */ /* 0x000fe200078e00ff */
[----:B------:R-:W-:Y:S01]  /*0c90*/  MOV R15, 0x437c0000 ;  /* 0x437c0000000f7802 */ /* 0x000fe20000000f00 */
[----:B------:R-:W-:Y:S01]  /*0ca0*/  FFMA R0, R2, R3, -0.10000000149011611938 ;  /* 0xbdcccccd02007423 */ /* 0x000fe20000000003 */
[----:B------:R-:W0:Y:S01]  /*0cb0*/  LDCU UR4, c[0x0][0x390] ;  /* 0x00007200ff0477ac */ /* 0x000e220008000800 */
[----:B------:R-:W-:Y:S02]  /*0cc0*/  VIADD R9, R9, 0x1 ;  /* 0x0000000109097836 */ /* 0x000fe40000000000 */
[----:B------:R-:W-:-:S05]  /*0cd0*/  FADD R2, |R0|, 1 ;  /* 0x3f80000000027421 */ /* 0x000fca0000000200 */
[C---:B------:R-:W-:Y:S02]  /*0ce0*/  IADD3 R3, PT, PT, R2.reuse, -0x3f2aaaab, RZ ;  /* 0xc0d5555502037810 */ /* 0x040fe40007ffe0ff */
[----:B------:R-:W-:Y:S02]  /*0cf0*/  ISETP.GT.U32.AND P1, PT, R2, 0x7f7fffff, PT ;  /* 0x7f7fffff0200780c */ /* 0x000fe40003f24070 */
[----:B------:R-:W-:-:S05]  /*0d00*/  LOP3.LUT R5, R3, 0xff800000, RZ, 0xc0, !PT ;  /* 0xff80000003057812 */ /* 0x000fca00078ec0ff */
[----:B------:R-:W-:-:S04]  /*0d10*/  IMAD.IADD R3, R2, 0x1, -R5 ;  /* 0x0000000102037824 */ /* 0x000fc800078e0a05 */
[----:B------:R-:W-:Y:S01]  /*0d20*/  FADD R13, R3, -1 ;  /* 0xbf800000030d7421 */ /* 0x000fe20000000000 */
[----:B------:R-:W-:-:S03]  /*0d30*/  FMUL R3, R0, -R0 ;  /* 0x8000000000037220 */ /* 0x000fc60000400000 */
[----:B------:R-:W-:Y:S01]  /*0d40*/  FFMA R4, R13, -R4, 0.14084610342979431152 ;  /* 0x3e1039f60d047423 */ /* 0x000fe20000000804 */
[----:B------:R-:W-:-:S03]  /*0d50*/  FFMA.SAT R0, R3, R8, 0.5 ;  /* 0x3f00000003007423 */ /* 0x000fc60000002008 */
[----:B------:R-:W-:-:S04]  /*0d60*/  FFMA R4, R13, R4, -0.12148627638816833496 ;  /* 0xbdf8cdcc0d047423 */ /* 0x000fc80000000004 */
[----:B------:R-:W-:-:S04]  /*0d70*/  FFMA R4, R13, R4, 0.13980610668659210205 ;  /* 0x3e0f29550d047423 */ /* 0x000fc80000000004 */
[----:B------:R-:W-:-:S04]  /*0d80*/  FFMA R4, R13, R4, -0.16684235632419586182 ;  /* 0xbe2ad8b90d047423 */ /* 0x000fc80000000004 */
[----:B------:R-:W-:-:S04]  /*0d90*/  FFMA R4, R13, R4, 0.20012299716472625732 ;  /* 0x3e4ced0b0d047423 */ /* 0x000fc80000000004 */
[C---:B------:R-:W-:Y:S01]  /*0da0*/  FFMA R8, R13.reuse, R4, -0.24999669194221496582 ;  /* 0xbe7fff220d087423 */ /* 0x040fe20000000004 */
[----:B------:R-:W-:Y:S01]  /*0db0*/  FFMA.RM R4, R0, R15, 12582913 ;  /* 0x4b40000100047423 */ /* 0x000fe2000000400f */
[----:B------:R-:W-:Y:S02]  /*0dc0*/  IMAD.MOV.U32 R15, RZ, RZ, 0x3c80f082 ;  /* 0x3c80f082ff0f7424 */ /* 0x000fe400078e00ff */
[C---:B------:R-:W-:Y:S01]  /*0dd0*/  FFMA R8, R13.reuse, R8, 0.33333182334899902344 ;  /* 0x3eaaaa780d087423 */ /* 0x040fe20000000008 */
[C---:B------:R-:W-:Y:S01]  /*0de0*/  FADD R0, R4.reuse, -12583039 ;  /* 0xcb40007f04007421 */ /* 0x040fe20000000000 */
[----:B------:R-:W-:Y:S02]  /*0df0*/  SHF.L.U32 R4, R4, 0x17, RZ ;  /* 0x0000001704047819 */ /* 0x000fe400000006ff */
[----:B------:R-:W-:Y:S01]  /*0e00*/  FFMA R14, R13, R8, -0.5 ;  /* 0xbf0000000d0e7423 */ /* 0x000fe20000000008 */
[----:B------:R-:W-:Y:S01]  /*0e10*/  FFMA R8, R3, 1.4426950216293334961, -R0 ;  /* 0x3fb8aa3b03087823 */ /* 0x000fe20000000800 */
[----:B------:R-:W-:-:S02]  /*0e20*/  I2FP.F32.S32 R0, R5 ;  /* 0x0000000500007245 */ /* 0x000fc40000201400 */
[----:B------:R-:W-:Y:S01]  /*0e30*/  FMUL R14, R13, R14 ;  /* 0x0000000e0d0e7220 */ /* 0x000fe20000400000 */
[----:B------:R-:W-:Y:S01]  /*0e40*/  FFMA R8, R3, 1.925963033500011079e-08, R8 ;  /* 0x32a5706003087823 */ /* 0x000fe20000000008 */
[----:B------:R-:W-:Y:S02]  /*0e50*/  IMAD.MOV.U32 R3, RZ, RZ, 0x7f800000 ;  /* 0x7f800000ff037424 */ /* 0x000fe400078e00ff */
[----:B------:R-:W-:Y:S01]  /*0e60*/  FFMA R0, R0, 1.1920928955078125e-07, RZ ;  /* 0x3400000000007823 */ /* 0x000fe200000000ff */
[----:B------:R-:W-:Y:S01]  /*0e70*/  FFMA R13, R13, R14, R13 ;  /* 0x0000000e0d0d7223 */ /* 0x000fe2000000000d */
[----:B------:R-:W1:Y:S03]  /*0e80*/  MUFU.EX2 R5, R8 ;  /* 0x0000000800057308 */ /* 0x000e660000000800 */
[----:B------:R-:W-:Y:S01]  /*0e90*/  FFMA R0, R0, 0.69314718246459960938, R13 ;  /* 0x3f31721800007823 */ /* 0x000fe2000000000d */
[C---:B------:R-:W-:Y:S01]  /*0ea0*/  @P1 FFMA R0, R2.reuse, R3, +INF ;  /* 0x7f80000002001423 */ /* 0x040fe20000000003 */
[----:B------:R-:W-:Y:S01]  /*0eb0*/  FSETP.NEU.AND P1, PT, R2, RZ, PT ;  /* 0x000000ff0200720b */ /* 0x000fe20003f2d000 */
[----:B------:R-:W-:-:S03]  /*0ec0*/  IMAD.MOV.U32 R3, RZ, RZ, 0x3f800000 ;  /* 0x3f800000ff037424 */ /* 0x000fc600078e00ff */
[----:B------:R-:W-:-:S05]  /*0ed0*/  FSEL R13, R0, -INF , P1 ;  /* 0xff800000000d7808 */ /* 0x000fca0000800000 */
[----:B-1----:R-:W-:Y:S01]  /*0ee0*/  FFMA R2, R4, R5, R13 ;  /* 0x0000000504027223 */ /* 0x002fe2000000000d */
[----:B------:R-:W-:-:S03]  /*0ef0*/  HFMA2 R4, -RZ, RZ, 0.890625, -0.00056934356689453125 ;  /* 0x3b2090aaff047431 */ /* 0x000fc600000001ff */
[----:B------:R-:W-:-:S04]  /*0f00*/  FFMA R2, R2, 2, R3 ;  /* 0x4000000002027823 */ /* 0x000fc80000000003 */
[----:B------:R-:W1:Y:S01]  /*0f10*/  MUFU.RCP R5, |R2| ;  /* 0x4000000200057308 */ /* 0x000e620000001000 */
[C---:B------:R-:W-:Y:S01]  /*0f20*/  FSETP.GT.AND P3, PT, |R2|.reuse, 1, PT ;  /* 0x3f8000000200780b */ /* 0x040fe20003f64200 */
[C---:B------:R-:W-:Y:S01]  /*0f30*/  FMUL R0, |R2|.reuse, 2.8853900432586669922 ;  /* 0x4038aa3b02007820 */ /* 0x040fe20000400200 */
[C---:B------:R-:W-:Y:S02]  /*0f40*/  FSETP.GE.AND P1, PT, |R2|.reuse, 0.60000002384185791016, PT ;  /* 0x3f19999a0200780b */ /* 0x040fe40003f26200 */
[----:B------:R-:W-:-:S03]  /*0f50*/  FSETP.GE.AND P2, PT, |R2|, 9.010913848876953125, PT ;  /* 0x41102cb40200780b */ /* 0x000fc60003f46200 */
[----:B------:R-:W2:Y:S01]  /*0f60*/  MUFU.EX2 R0, R0 ;  /* 0x0000000000007308 */ /* 0x000ea20000000800 */
[----:B-1----:R-:W-:-:S05]  /*0f70*/  FSEL R8, R5, |R2|, P3 ;  /* 0x4000000205087208 */ /* 0x002fca0001800000 */
[----:B------:R-:W-:-:S04]  /*0f80*/  FMUL R5, R8, R8 ;  /* 0x0000000808057220 */ /* 0x000fc80000400000 */
[----:B------:R-:W-:-:S04]  /*0f90*/  FFMA R4, R5, R4, -0.014396979473531246185 ;  /* 0xbc6be14f05047423 */ /* 0x000fc80000000004 */
[C---:B------:R-:W-:Y:S01]  /*0fa0*/  FFMA R14, R5.reuse, R4, 0.039849750697612762451 ;  /* 0x3d23397e050e7423 */ /* 0x040fe20000000004 */
[----:B--2---:R-:W-:Y:S01]  /*0fb0*/  FADD R4, R0, 1 ;  /* 0x3f80000000047421 */ /* 0x004fe20000000000 */
[----:B------:R-:W-:Y:S02]  /*0fc0*/  FMUL R0, R2, R2 ;  /* 0x0000000202007220 */ /* 0x000fe40000400000 */
[----:B------:R-:W-:-:S03]  /*0fd0*/  FFMA R14, R5, R14, -0.072529748082160949707 ;  /* 0xbd948a7a050e7423 */ /* 0x000fc6000000000e */
[----:B------:R-:W1:Y:S01]  /*0fe0*/  MUFU.RCP R4, R4 ;  /* 0x0000000400047308 */ /* 0x000e620000001000 */
[----:B------:R-:W-:-:S04]  /*0ff0*/  FFMA R14, R5, R14, 0.10518480092287063599 ;  /* 0x3dd76b21050e7423 */ /* 0x000fc8000000000e */
[----:B------:R-:W-:-:S04]  /*1000*/  FFMA R14, R5, R14, -0.14171802997589111328 ;  /* 0xbe111e88050e7423 */ /* 0x000fc8000000000e */
[----:B------:R-:W-:-:S04]  /*1010*/  FFMA R14, R5, R14, 0.19988775253295898438 ;  /* 0x3e4caf60050e7423 */ /* 0x000fc8000000000e */
[----:B------:R-:W-:-:S04]  /*1020*/  FFMA R14, R5, R14, -0.33332940936088562012 ;  /* 0xbeaaaa27050e7423 */ /* 0x000fc8000000000e */
[----:B------:R-:W-:Y:S01]  /*1030*/  FMUL R13, R5, R14 ;  /* 0x0000000e050d7220 */ /* 0x000fe20000400000 */
[----:B------:R-:W-:Y:S01]  /*1040*/  MOV R14, 0x3f6ee581 ;  /* 0x3f6ee581000e7802 */ /* 0x000fe20000000f00 */
[----:B------:R-:W-:Y:S01]  /*1050*/  FFMA R5, R0, R15, -0.052303962409496307373 ;  /* 0xbd563cae00057423 */ /* 0x000fe2000000000f */
[----:B-1----:R-:W-:Y:S01]  /*1060*/  FFMA R3, R4, -2, R3 ;  /* 0xc000000004037823 */ /* 0x002fe20000000003 */
[----:B------:R-:W-:Y:S02]  /*1070*/  FFMA R13, R8, R13, R8 ;  /* 0x0000000d080d7223 */ /* 0x000fe40000000008 */
[----:B------:R-:W-:Y:S02]  /*1080*/  FFMA R5, R0, R5, 0.1331529766321182251 ;  /* 0x3e08594100057423 */ /* 0x000fe40000000005 */
[----:B------:R-:W-:Y:S01]  /*1090*/  @P3 FFMA R13, R14, 1.6832555532455444336, -R13 ;  /* 0x3fd774eb0e0d3823 */ /* 0x000fe2000000080d */
[----:B0-----:R-:W-:Y:S01]  /*10a0*/  ISETP.NE.AND P3, PT, R9, UR4, PT ;  /* 0x0000000409007c0c */ /* 0x001fe2000bf65270 */
[----:B------:R-:W-:Y:S01]  /*10b0*/  FFMA R5, R0, R5, -0.33332768082618713379 ;  /* 0xbeaaa9ed00057423 */ /* 0x000fe20000000005 */
[----:B------:R-:W-:-:S02]  /*10c0*/  FSEL R3, R3, 1, !P2 ;  /* 0x3f80000003037808 */ /* 0x000fc40005000000 */
[----:B------:R-:W-:Y:S01]  /*10d0*/  FSETP.NAN.AND P2, PT, |R2|, |R2|, PT ;  /* 0x400000020200720b */ /* 0x000fe20003f48200 */
[----:B------:R-:W-:Y:S01]  /*10e0*/  FFMA R5, R0, R5, RZ ;  /* 0x0000000500057223 */ /* 0x000fe200000000ff */
[--C-:B------:R-:W-:Y:S02]  /*10f0*/  LOP3.LUT R4, R13, 0x80000000, R2.reuse, 0xb8, !PT ;  /* 0x800000000d047812 */ /* 0x100fe400078eb802 */
[--C-:B------:R-:W-:Y:S01]  /*1100*/  LOP3.LUT R3, R3, 0x80000000, R2.reuse, 0xb8, !PT ;  /* 0x8000000003037812 */ /* 0x100fe200078eb802 */
[----:B------:R-:W-:Y:S01]  /*1110*/  @!P1 FFMA R3, R2, R5, R2 ;  /* 0x0000000502039223 */ /* 0x000fe20000000002 */
[----:B------:R-:W-:-:S05]  /*1120*/  FSEL R4, R4, R13, !P2 ;  /* 0x0000000d04047208 */ /* 0x000fca0005000000 */
[----:B------:R-:W-:Y:S01]  /*1130*/  FMUL R13, R3, R4 ;  /* 0x00000004030d7220 */ /* 0x000fe20000400000 */
[----:B------:R-:W-:Y:S06]  /*1140*/  @P3 BRA `(.L_x_11) ;  /* 0xfffffff000103947 */ /* 0x000fec000383ffff */
[----:B------:R1:W-:Y:S01]  /*1150*/  STG.E desc[UR6][R6.64], R13 ;  /* 0x0000000d06007986 */ /* 0x0003e2000c101906 */
[----:B------:R-:W-:Y:S05]  /*1160*/  @!P0 BRA `(.L_x_12) ;  /* 0xffffffec00e48947 */ /* 0x000fea000383ffff */
[----:B------:R-:W-:Y:S05]  /*1170*/  EXIT ;  /* 0x000000000000794d */ /* 0x000fea0003800000 */
        .weak           $__internal_0_$__cuda_sm20_sqrt_rn_f32_slowpath
        .type           $__internal_0_$__cuda_sm20_sqrt_rn_f32_slowpath,@function
        .size           $__internal_0_$__cuda_sm20_sqrt_rn_f32_slowpath,(.L_x_15 - $__internal_0_$__cuda_sm20_sqrt_rn_f32_slowpath)
$__internal_0_$__cuda_sm20_sqrt_rn_f32_slowpath:
[----:B------:R-:W-:-:S13]  /*1180*/  LOP3.LUT P1, RZ, R13, 0x7fffffff, RZ, 0xc0, !PT ;  /* 0x7fffffff0dff7812 */ /* 0x000fda000782c0ff */
[----:B------:R-:W-:Y:S01]  /*1190*/  @!P1 MOV R2, R13 ;  /* 0x0000000d00029202 */ /* 0x000fe20000000f00 */
[----:B------:R-:W-:Y:S06]  /*11a0*/  @!P1 BRA `(.L_x_13) ;  /* 0x0000000000409947 */ /* 0x000fec0003800000 */
[----:B------:R-:W-:-:S13]  /*11b0*/  FSETP.GEU.FTZ.AND P1, PT, R13, RZ, PT ;  /* 0x000000ff0d00720b */ /* 0x000fda0003f3e000 */
[----:B------:R-:W-:Y:S01]  /*11c0*/  @!P1 IMAD.MOV.U32 R2, RZ, RZ, 0x7fffffff ;  /* 0x7fffffffff029424 */ /* 0x000fe200078e00ff */
[----:B------:R-:W-:Y:S06]  /*11d0*/  @!P1 BRA `(.L_x_13) ;  /* 0x0000000000349947 */ /* 0x000fec0003800000 */
[----:B------:R-:W-:-:S13]  /*11e0*/  FSETP.GTU.FTZ.AND P1, PT, |R13|, +INF , PT ;  /* 0x7f8000000d00780b */ /* 0x000fda0003f3c200 */
[----:B------:R-:W-:Y:S01]  /*11f0*/  @P1 FADD.FTZ R2, R13, 1 ;  /* 0x3f8000000d021421 */ /* 0x000fe20000010000 */
[----:B------:R-:W-:Y:S06]  /*1200*/  @P1 BRA `(.L_x_13) ;  /* 0x0000000000281947 */ /* 0x000fec0003800000 */
[----:B------:R-:W-:-:S13]  /*1210*/  FSETP.NEU.FTZ.AND P1, PT, |R13|, +INF , PT ;  /* 0x7f8000000d00780b */ /* 0x000fda0003f3d200 */
[----:B------:R-:W-:-:S04]  /*1220*/  @P1 FFMA R3, R13, 1.84467440737095516160e+19, RZ ;  /* 0x5f8000000d031823 */ /* 0x000fc800000000ff */
[----:B------:R-:W0:Y:S02]  /*1230*/  @P1 MUFU.RSQ R2, R3 ;  /* 0x0000000300021308 */ /* 0x000e240000001400 */
[----:B0-----:R-:W-:Y:S01]  /*1240*/  @P1 FMUL.FTZ R4, R3, R2 ;  /* 0x0000000203041220 */ /* 0x001fe20000410000 */
[----:B------:R-:W-:Y:S01]  /*1250*/  @P1 FMUL.FTZ R8, R2, 0.5 ;  /* 0x3f00000002081820 */ /* 0x000fe20000410000 */
[----:B------:R-:W-:Y:S02]  /*1260*/  @!P1 MOV R2, R13 ;  /* 0x0000000d00029202 */ /* 0x000fe40000000f00 */
[----:B------:R-:W-:-:S04]  /*1270*/  @P1 FADD.FTZ R5, -R4, -RZ ;  /* 0x800000ff04051221 */ /* 0x000fc80000010100 */
[----:B------:R-:W-:-:S04]  /*1280*/  @P1 FFMA R5, R4, R5, R3 ;  /* 0x0000000504051223 */ /* 0x000fc80000000003 */
[----:B------:R-:W-:-:S04]  /*1290*/  @P1 FFMA R5, R5, R8, R4 ;  /* 0x0000000805051223 */ /* 0x000fc80000000004 */
[----:B------:R-:W-:-:S07]  /*12a0*/  @P1 FMUL.FTZ R2, R5, 2.3283064365386962891e-10 ;  /* 0x2f80000005021820 */ /* 0x000fce0000410000 */
.L_x_13:
[----:B------:R-:W-:Y:S01]  /*12b0*/  IMAD.MOV.U32 R4, RZ, RZ, R2 ;  /* 0x000000ffff047224 */ /* 0x000fe200078e0002 */
[----:B------:R-:W-:Y:S01]  /*12c0*/  MOV R2, R14 ;  /* 0x0000000e00027202 */ /* 0x000fe20000000f00 */
[----:B------:R-:W-:-:S04]  /*12d0*/  IMAD.MOV.U32 R3, RZ, RZ, 0x0 ;  /* 0x00000000ff037424 */ /* 0x000fc800078e00ff */
[----:B------:R-:W-:Y:S05]  /*12e0*/  RET.REL.NODEC R2 `(_Z16benchmark_kernelPfmi) ;  /* 0xffffffec02447950 */ /* 0x000fea0003c3ffff */
.L_x_14:
[----:B------:R-:W-:-:S00]  /*12f0*/  BRA `(.L_x_14) ;  /* 0xfffffffc00fc7947 */ /* 0x000fc0000383ffff */
[----:B------:R-:W-:-:S00]  /*1300*/  NOP ;  /* 0x0000000000007918 */ /* 0x000fc00000000000 */
[----:B------:R-:W-:-:S00]  /*1310*/  NOP ;  /* 0x0000000000007918 */ /* 0x000fc00000000000 */
[----:B------:R-:W-:-:S00]  /*1320*/  NOP ;  /* 0x0000000000007918 */ /* 0x000fc00000000000 */
[----:B------:R-:W-:-:S00]  /*1330*/  NOP ;  /* 0x0000000000007918 */ /* 0x000fc00000000000 */
[----:B------:R-:W-:-:S00]  /*1340*/  NOP ;  /* 0x0000000000007918 */ /* 0x000fc00000000000 */
[----:B------:R-:W-:-:S00]  /*1350*/  NOP ;  /* 0x0000000000007918 */ /* 0x000fc00000000000 */
[----:B------:R-:W-:-:S00]  /*1360*/  NOP ;  /* 0x0000000000007918 */ /* 0x000fc00000000000 */
[----:B------:R-:W-:-:S00]  /*1370*/  NOP ;  /* 0x0000000000007918 */ /* 0x000fc00000000000 */
.L_x_15:


//--------------------- .nv.global.init           --------------------------
	.section	.nv.global.init,"aw",@progbits
	.align	4
.nv.global.init:
	.type		__cudart_i2opi_f,@object
	.size		__cudart_i2opi_f,(.L_0 - __cudart_i2opi_f)
__cudart_i2opi_f:
        /*0000*/ 	.byte	0x41, 0x90, 0x43, 0x3c, 0x99, 0x95, 0x62, 0xdb, 0xc0, 0xdd, 0x34, 0xf5, 0xd1, 0x57, 0x27, 0xfc
        /*0010*/ 	.byte	0x29, 0x15, 0x44, 0x4e, 0x6e, 0x83, 0xf9, 0xa2
.L_0:


//--------------------- .nv.shared.reserved.0     --------------------------
	.section	.nv.shared.reserved.0,"aw",@nobits
	.weak		__nv_reservedSMEM_offset_0_alias
	.size		__nv_reservedSMEM_offset_0_alias, 0, 64
	.other		__nv_reservedSMEM_offset_0_alias,@"STO_CUDA_RESERVED_SHARED STV_DEFAULT"
__nv_reservedSMEM_offset_0_alias:
	.zero		0
	.zero		64


//--------------------- .nv.constant0._Z16benchmark_kernelPfmi --------------------------
	.section	.nv.constant0._Z16benchmark_kernelPfmi,"a",@progbits
	.sectionflags	@""
	.align	4
.nv.constant0._Z16benchmark_kernelPfmi:
	.zero		916


//--------------------- SYMBOLS --------------------------

	.type		.nv.reservedSmem.offset0,@object
	.size		.nv.reservedSmem.offset0,0x4
